//
// Generated by NVIDIA NVVM Compiler
//
// Compiler Build ID: CL-36424714
// Cuda compilation tools, release 13.0, V13.0.88
// Based on NVVM 20.0.0
//

.version 9.0
.target sm_100
.address_size 64

	// .globl	_Z11init_kernelIbEvPT_S0_i

.visible .entry _Z11init_kernelIbEvPT_S0_i(
	.param .u64 .ptr .align 1 _Z11init_kernelIbEvPT_S0_i_param_0,
	.param .u8 _Z11init_kernelIbEvPT_S0_i_param_1,
	.param .u32 _Z11init_kernelIbEvPT_S0_i_param_2
)
{
	.reg .pred 	%p<2>;
	.reg .b16 	%rs<2>;
	.reg .b32 	%r<6>;
	.reg .b64 	%rd<5>;

	ld.param.u64 	%rd1, [_Z11init_kernelIbEvPT_S0_i_param_0];
	ld.param.s8 	%rs1, [_Z11init_kernelIbEvPT_S0_i_param_1];
	ld.param.u32 	%r2, [_Z11init_kernelIbEvPT_S0_i_param_2];
	mov.u32 	%r3, %ntid.x;
	mov.u32 	%r4, %ctaid.x;
	mov.u32 	%r5, %tid.x;
	mad.lo.s32 	%r1, %r3, %r4, %r5;
	setp.ge.u32 	%p1, %r1, %r2;
	@%p1 bra 	$L__BB0_2;
	cvta.to.global.u64 	%rd2, %rd1;
	cvt.u64.u32 	%rd3, %r1;
	add.s64 	%rd4, %rd2, %rd3;
	st.global.u8 	[%rd4], %rs1;
$L__BB0_2:
	ret;

}
	// .globl	_Z11init_kernelIiEvPT_S0_i
.visible .entry _Z11init_kernelIiEvPT_S0_i(
	.param .u64 .ptr .align 1 _Z11init_kernelIiEvPT_S0_i_param_0,
	.param .u32 _Z11init_kernelIiEvPT_S0_i_param_1,
	.param .u32 _Z11init_kernelIiEvPT_S0_i_param_2
)
{
	.reg .pred 	%p<2>;
	.reg .b32 	%r<7>;
	.reg .b64 	%rd<5>;

	ld.param.u64 	%rd1, [_Z11init_kernelIiEvPT_S0_i_param_0];
	ld.param.u32 	%r2, [_Z11init_kernelIiEvPT_S0_i_param_1];
	ld.param.u32 	%r3, [_Z11init_kernelIiEvPT_S0_i_param_2];
	mov.u32 	%r4, %ntid.x;
	mov.u32 	%r5, %ctaid.x;
	mov.u32 	%r6, %tid.x;
	mad.lo.s32 	%r1, %r4, %r5, %r6;
	setp.ge.u32 	%p1, %r1, %r3;
	@%p1 bra 	$L__BB1_2;
	cvta.to.global.u64 	%rd2, %rd1;
	mul.wide.u32 	%rd3, %r1, 4;
	add.s64 	%rd4, %rd2, %rd3;
	st.global.u32 	[%rd4], %r2;
$L__BB1_2:
	ret;

}
	// .globl	_Z11sssp_kernelPiS_S_S_S_S_iPbS0_S0_
.visible .entry _Z11sssp_kernelPiS_S_S_S_S_iPbS0_S0_(
	.param .u64 .ptr .align 1 _Z11sssp_kernelPiS_S_S_S_S_iPbS0_S0__param_0,
	.param .u64 .ptr .align 1 _Z11sssp_kernelPiS_S_S_S_S_iPbS0_S0__param_1,
	.param .u64 .ptr .align 1 _Z11sssp_kernelPiS_S_S_S_S_iPbS0_S0__param_2,
	.param .u64 .ptr .align 1 _Z11sssp_kernelPiS_S_S_S_S_iPbS0_S0__param_3,
	.param .u64 .ptr .align 1 _Z11sssp_kernelPiS_S_S_S_S_iPbS0_S0__param_4,
	.param .u64 .ptr .align 1 _Z11sssp_kernelPiS_S_S_S_S_iPbS0_S0__param_5,
	.param .u32 _Z11sssp_kernelPiS_S_S_S_S_iPbS0_S0__param_6,
	.param .u64 .ptr .align 1 _Z11sssp_kernelPiS_S_S_S_S_iPbS0_S0__param_7,
	.param .u64 .ptr .align 1 _Z11sssp_kernelPiS_S_S_S_S_iPbS0_S0__param_8,
	.param .u64 .ptr .align 1 _Z11sssp_kernelPiS_S_S_S_S_iPbS0_S0__param_9
)
{
	.reg .pred 	%p<8>;
	.reg .b16 	%rs<4>;
	.reg .b32 	%r<19>;
	.reg .b64 	%rd<36>;

	ld.param.u64 	%rd11, [_Z11sssp_kernelPiS_S_S_S_S_iPbS0_S0__param_0];
	ld.param.u64 	%rd12, [_Z11sssp_kernelPiS_S_S_S_S_iPbS0_S0__param_1];
	ld.param.u64 	%rd13, [_Z11sssp_kernelPiS_S_S_S_S_iPbS0_S0__param_2];
	ld.param.u64 	%rd19, [_Z11sssp_kernelPiS_S_S_S_S_iPbS0_S0__param_3];
	ld.param.u64 	%rd14, [_Z11sssp_kernelPiS_S_S_S_S_iPbS0_S0__param_4];
	ld.param.u64 	%rd15, [_Z11sssp_kernelPiS_S_S_S_S_iPbS0_S0__param_5];
	ld.param.u32 	%r9, [_Z11sssp_kernelPiS_S_S_S_S_iPbS0_S0__param_6];
	ld.param.u64 	%rd16, [_Z11sssp_kernelPiS_S_S_S_S_iPbS0_S0__param_7];
	ld.param.u64 	%rd17, [_Z11sssp_kernelPiS_S_S_S_S_iPbS0_S0__param_8];
	ld.param.u64 	%rd18, [_Z11sssp_kernelPiS_S_S_S_S_iPbS0_S0__param_9];
	cvta.to.global.u64 	%rd1, %rd19;
	mov.u32 	%r10, %ntid.x;
	mov.u32 	%r11, %ctaid.x;
	mov.u32 	%r12, %tid.x;
	mad.lo.s32 	%r1, %r10, %r11, %r12;
	setp.ge.u32 	%p1, %r1, %r9;
	@%p1 bra 	$L__BB2_10;
	cvta.to.global.u64 	%rd20, %rd16;
	cvt.u64.u32 	%rd21, %r1;
	add.s64 	%rd22, %rd20, %rd21;
	ld.global.u8 	%rs1, [%rd22];
	setp.eq.s16 	%p2, %rs1, 0;
	@%p2 bra 	$L__BB2_10;
	mul.wide.u32 	%rd23, %r1, 4;
	add.s64 	%rd24, %rd1, %rd23;
	ld.global.u32 	%r2, [%rd24];
	cvta.to.global.u64 	%rd25, %rd11;
	add.s64 	%rd2, %rd25, %rd23;
	ld.global.u32 	%r18, [%rd2];
	ld.global.u32 	%r13, [%rd2+4];
	setp.ge.s32 	%p3, %r18, %r13;
	@%p3 bra 	$L__BB2_10;
	cvta.to.global.u64 	%rd3, %rd13;
	cvta.to.global.u64 	%rd4, %rd12;
	cvta.to.global.u64 	%rd5, %rd15;
	cvta.to.global.u64 	%rd6, %rd14;
	cvta.to.global.u64 	%rd7, %rd17;
	cvta.to.global.u64 	%rd8, %rd18;
$L__BB2_4:
	mul.wide.s32 	%rd26, %r18, 4;
	add.s64 	%rd27, %rd3, %rd26;
	ld.global.u32 	%r5, [%rd27];
	setp.eq.s32 	%p4, %r5, 2147483647;
	@%p4 bra 	$L__BB2_10;
	add.s64 	%rd29, %rd4, %rd26;
	ld.global.u32 	%r6, [%rd29];
	add.s32 	%r7, %r5, %r2;
	mul.wide.s32 	%rd30, %r6, 4;
	add.s64 	%rd9, %rd5, %rd30;
$L__BB2_6:
	atom.relaxed.global.cas.b32 	%r14, [%rd9], 0, 1;
	setp.ne.s32 	%p5, %r14, 0;
	@%p5 bra 	$L__BB2_6;
	add.s64 	%rd10, %rd1, %rd30;
	ld.global.u32 	%r15, [%rd10];
	setp.ge.s32 	%p6, %r7, %r15;
	@%p6 bra 	$L__BB2_9;
	cvt.s64.s32 	%rd32, %r6;
	st.global.u32 	[%rd10], %r7;
	add.s64 	%rd34, %rd6, %rd30;
	st.global.u32 	[%rd34], %r1;
	add.s64 	%rd35, %rd7, %rd32;
	mov.b16 	%rs2, 1;
	st.global.u8 	[%rd35], %rs2;
	mov.b16 	%rs3, 0;
	st.global.u8 	[%rd8], %rs3;
$L__BB2_9:
	atom.global.exch.b32 	%r16, [%rd9], 0;
	add.s32 	%r18, %r18, 1;
	ld.global.u32 	%r17, [%rd2+4];
	setp.lt.s32 	%p7, %r18, %r17;
	@%p7 bra 	$L__BB2_4;
$L__BB2_10:
	ret;

}
	// .globl	_Z16mark_descendantsPiS_PbiS0_
.visible .entry _Z16mark_descendantsPiS_PbiS0_(
	.param .u64 .ptr .align 1 _Z16mark_descendantsPiS_PbiS0__param_0,
	.param .u64 .ptr .align 1 _Z16mark_descendantsPiS_PbiS0__param_1,
	.param .u64 .ptr .align 1 _Z16mark_descendantsPiS_PbiS0__param_2,
	.param .u32 _Z16mark_descendantsPiS_PbiS0__param_3,
	.param .u64 .ptr .align 1 _Z16mark_descendantsPiS_PbiS0__param_4
)
{
	.reg .pred 	%p<5>;
	.reg .b16 	%rs<5>;
	.reg .b32 	%r<9>;
	.reg .b64 	%rd<17>;

	ld.param.u64 	%rd4, [_Z16mark_descendantsPiS_PbiS0__param_0];
	ld.param.u64 	%rd5, [_Z16mark_descendantsPiS_PbiS0__param_1];
	ld.param.u64 	%rd7, [_Z16mark_descendantsPiS_PbiS0__param_2];
	ld.param.u32 	%r3, [_Z16mark_descendantsPiS_PbiS0__param_3];
	ld.param.u64 	%rd6, [_Z16mark_descendantsPiS_PbiS0__param_4];
	cvta.to.global.u64 	%rd1, %rd7;
	mov.u32 	%r4, %ntid.x;
	mov.u32 	%r5, %ctaid.x;
	mov.u32 	%r6, %tid.x;
	mad.lo.s32 	%r1, %r4, %r5, %r6;
	setp.ge.u32 	%p1, %r1, %r3;
	@%p1 bra 	$L__BB3_5;
	cvt.u64.u32 	%rd8, %r1;
	add.s64 	%rd2, %rd1, %rd8;
	ld.global.u8 	%rs1, [%rd2];
	setp.ne.s16 	%p2, %rs1, 0;
	@%p2 bra 	$L__BB3_5;
	cvta.to.global.u64 	%rd9, %rd5;
	mul.wide.u32 	%rd10, %r1, 4;
	add.s64 	%rd3, %rd9, %rd10;
	ld.global.u32 	%r2, [%rd3];
	setp.lt.s32 	%p3, %r2, 0;
	@%p3 bra 	$L__BB3_5;
	cvt.u64.u32 	%rd11, %r2;
	add.s64 	%rd12, %rd1, %rd11;
	ld.global.u8 	%rs2, [%rd12];
	setp.eq.s16 	%p4, %rs2, 0;
	@%p4 bra 	$L__BB3_5;
	cvta.to.global.u64 	%rd13, %rd4;
	add.s64 	%rd15, %rd13, %rd10;
	mov.b32 	%r7, 2147483647;
	st.global.u32 	[%rd15], %r7;
	mov.b32 	%r8, -1;
	st.global.u32 	[%rd3], %r8;
	mov.b16 	%rs3, 1;
	st.global.u8 	[%rd2], %rs3;
	cvta.to.global.u64 	%rd16, %rd6;
	mov.b16 	%rs4, 0;
	st.global.u8 	[%rd16], %rs4;
$L__BB3_5:
	ret;

}
	// .globl	_Z16fetch_and_updatePiS_S_S_S_iPbS0_
.visible .entry _Z16fetch_and_updatePiS_S_S_S_iPbS0_(
	.param .u64 .ptr .align 1 _Z16fetch_and_updatePiS_S_S_S_iPbS0__param_0,
	.param .u64 .ptr .align 1 _Z16fetch_and_updatePiS_S_S_S_iPbS0__param_1,
	.param .u64 .ptr .align 1 _Z16fetch_and_updatePiS_S_S_S_iPbS0__param_2,
	.param .u64 .ptr .align 1 _Z16fetch_and_updatePiS_S_S_S_iPbS0__param_3,
	.param .u64 .ptr .align 1 _Z16fetch_and_updatePiS_S_S_S_iPbS0__param_4,
	.param .u32 _Z16fetch_and_updatePiS_S_S_S_iPbS0__param_5,
	.param .u64 .ptr .align 1 _Z16fetch_and_updatePiS_S_S_S_iPbS0__param_6,
	.param .u64 .ptr .align 1 _Z16fetch_and_updatePiS_S_S_S_iPbS0__param_7
)
{
	.reg .pred 	%p<8>;
	.reg .b16 	%rs<3>;
	.reg .b32 	%r<21>;
	.reg .b64 	%rd<28>;

	ld.param.u64 	%rd8, [_Z16fetch_and_updatePiS_S_S_S_iPbS0__param_0];
	ld.param.u64 	%rd9, [_Z16fetch_and_updatePiS_S_S_S_iPbS0__param_1];
	ld.param.u64 	%rd10, [_Z16fetch_and_updatePiS_S_S_S_iPbS0__param_2];
	ld.param.u64 	%rd14, [_Z16fetch_and_updatePiS_S_S_S_iPbS0__param_3];
	ld.param.u64 	%rd11, [_Z16fetch_and_updatePiS_S_S_S_iPbS0__param_4];
	ld.param.u32 	%r13, [_Z16fetch_and_updatePiS_S_S_S_iPbS0__param_5];
	ld.param.u64 	%rd12, [_Z16fetch_and_updatePiS_S_S_S_iPbS0__param_6];
	ld.param.u64 	%rd13, [_Z16fetch_and_updatePiS_S_S_S_iPbS0__param_7];
	cvta.to.global.u64 	%rd1, %rd14;
	mov.u32 	%r14, %ntid.x;
	mov.u32 	%r15, %ctaid.x;
	mov.u32 	%r16, %tid.x;
	mad.lo.s32 	%r1, %r14, %r15, %r16;
	setp.ge.u32 	%p1, %r1, %r13;
	@%p1 bra 	$L__BB4_9;
	cvta.to.global.u64 	%rd15, %rd12;
	cvt.u64.u32 	%rd16, %r1;
	add.s64 	%rd17, %rd15, %rd16;
	ld.global.u8 	%rs1, [%rd17];
	setp.eq.s16 	%p2, %rs1, 0;
	@%p2 bra 	$L__BB4_9;
	cvta.to.global.u64 	%rd18, %rd8;
	mul.wide.u32 	%rd19, %r1, 4;
	add.s64 	%rd2, %rd18, %rd19;
	ld.global.u32 	%r19, [%rd2];
	ld.global.u32 	%r20, [%rd2+4];
	setp.ge.s32 	%p3, %r19, %r20;
	@%p3 bra 	$L__BB4_9;
	add.s64 	%rd3, %rd1, %rd19;
	cvta.to.global.u64 	%rd21, %rd11;
	add.s64 	%rd4, %rd21, %rd19;
	cvta.to.global.u64 	%rd5, %rd9;
	cvta.to.global.u64 	%rd6, %rd10;
	cvta.to.global.u64 	%rd7, %rd13;
$L__BB4_4:
	mul.wide.s32 	%rd22, %r19, 4;
	add.s64 	%rd23, %rd5, %rd22;
	ld.global.u32 	%r6, [%rd23];
	mul.wide.s32 	%rd24, %r6, 4;
	add.s64 	%rd25, %rd1, %rd24;
	ld.global.u32 	%r7, [%rd25];
	setp.eq.s32 	%p4, %r7, 2147483647;
	@%p4 bra 	$L__BB4_8;
	add.s64 	%rd27, %rd6, %rd22;
	ld.global.u32 	%r8, [%rd27];
	setp.eq.s32 	%p5, %r8, 2147483647;
	@%p5 bra 	$L__BB4_8;
	ld.global.u32 	%r17, [%rd3];
	add.s32 	%r9, %r8, %r7;
	setp.le.s32 	%p6, %r17, %r9;
	@%p6 bra 	$L__BB4_8;
	st.global.u32 	[%rd3], %r9;
	st.global.u32 	[%rd4], %r6;
	mov.b16 	%rs2, 0;
	st.global.u8 	[%rd7], %rs2;
	ld.global.u32 	%r20, [%rd2+4];
$L__BB4_8:
	add.s32 	%r19, %r19, 1;
	setp.lt.s32 	%p7, %r19, %r20;
	@%p7 bra 	$L__BB4_4;
$L__BB4_9:
	ret;

}
	// .globl	_Z15set_unreachablePiS_i
.visible .entry _Z15set_unreachablePiS_i(
	.param .u64 .ptr .align 1 _Z15set_unreachablePiS_i_param_0,
	.param .u64 .ptr .align 1 _Z15set_unreachablePiS_i_param_1,
	.param .u32 _Z15set_unreachablePiS_i_param_2
)
{
	.reg .pred 	%p<3>;
	.reg .b32 	%r<8>;
	.reg .b64 	%rd<9>;

	ld.param.u64 	%rd1, [_Z15set_unreachablePiS_i_param_0];
	ld.param.u64 	%rd2, [_Z15set_unreachablePiS_i_param_1];
	ld.param.u32 	%r2, [_Z15set_unreachablePiS_i_param_2];
	mov.u32 	%r3, %ntid.x;
	mov.u32 	%r4, %ctaid.x;
	mov.u32 	%r5, %tid.x;
	mad.lo.s32 	%r1, %r3, %r4, %r5;
	setp.ge.u32 	%p1, %r1, %r2;
	@%p1 bra 	$L__BB5_3;
	cvta.to.global.u64 	%rd3, %rd1;
	mul.wide.u32 	%rd4, %r1, 4;
	add.s64 	%rd5, %rd3, %rd4;
	ld.global.u32 	%r6, [%rd5];
	setp.ne.s32 	%p2, %r6, 2147483647;
	@%p2 bra 	$L__BB5_3;
	cvta.to.global.u64 	%rd6, %rd2;
	add.s64 	%rd8, %rd6, %rd4;
	mov.b32 	%r7, -1;
	st.global.u32 	[%rd8], %r7;
$L__BB5_3:
	ret;

}


// ===== COMPILED SASS (sm_100) =====

	.target	sm_100

	.elftype	@"ET_EXEC"


//--------------------- .note.nv.tkinfo           --------------------------
	.section	.note.nv.tkinfo,"",@"SHT_NOTE"
	.sectionflags	@"SHF_NOTE_NV_TKINFO"
	.tkinfo
        /*0018*/ 	.word	0x00000002
        /*0030*/ 	.string	""
        /*0030*/ 	.string	"ptxas"
        /*0030*/ 	.string	"Cuda compilation tools, release 13.0, V13.0.88"
        /*0030*/ 	.string	"Build cuda_13.0.r13.0/compiler.36424714_0"
        /*0030*/ 	.string	"-arch sm_100 -m 64 "



//--------------------- .note.nv.cuinfo           --------------------------
	.section	.note.nv.cuinfo,"",@"SHT_NOTE"
	.sectionflags	@"SHF_NOTE_NV_CUINFO"
        /*0018*/ 	.short	0x0002
        /*001a*/ 	.short	0x0064
        /*001c*/ 	.short	0x0082
	.zero		2


//--------------------- .nv.info                  --------------------------
	.section	.nv.info,"",@"SHT_CUDA_INFO"
	.align	4


	//----- nvinfo : EIATTR_REGCOUNT
	.align		4
        /*0000*/ 	.byte	0x04, 0x2f
        /*0002*/ 	.short	(.L_1 - .L_0)
	.align		4
.L_0:
        /*0004*/ 	.word	index@(_Z11init_kernelIbEvPT_S0_i)
        /*0008*/ 	.word	0x00000008


	//----- nvinfo : EIATTR_FRAME_SIZE
	.align		4
.L_1:
        /*000c*/ 	.byte	0x04, 0x11
        /*000e*/ 	.short	(.L_3 - .L_2)
	.align		4
.L_2:
        /*0010*/ 	.word	index@(_Z11init_kernelIbEvPT_S0_i)
        /*0014*/ 	.word	0x00000000


	//----- nvinfo : EIATTR_REGCOUNT
	.align		4
.L_3:
        /*0018*/ 	.byte	0x04, 0x2f
        /*001a*/ 	.short	(.L_5 - .L_4)
	.align		4
.L_4:
        /*001c*/ 	.word	index@(_Z11init_kernelIiEvPT_S0_i)
        /*0020*/ 	.word	0x0000000a


	//----- nvinfo : EIATTR_FRAME_SIZE
	.align		4
.L_5:
        /*0024*/ 	.byte	0x04, 0x11
        /*0026*/ 	.short	(.L_7 - .L_6)
	.align		4
.L_6:
        /*0028*/ 	.word	index@(_Z11init_kernelIiEvPT_S0_i)
        /*002c*/ 	.word	0x00000000


	//----- nvinfo : EIATTR_REGCOUNT
	.align		4
.L_7:
        /*0030*/ 	.byte	0x04, 0x2f
        /*0032*/ 	.short	(.L_9 - .L_8)
	.align		4
.L_8:
        /*0034*/ 	.word	index@(_Z11sssp_kernelPiS_S_S_S_S_iPbS0_S0_)
        /*0038*/ 	.word	0x00000016


	//----- nvinfo : EIATTR_FRAME_SIZE
	.align		4
.L_9:
        /*003c*/ 	.byte	0x04, 0x11
        /*003e*/ 	.short	(.L_11 - .L_10)
	.align		4
.L_10:
        /*0040*/ 	.word	index@(_Z11sssp_kernelPiS_S_S_S_S_iPbS0_S0_)
        /*0044*/ 	.word	0x00000000


	//----- nvinfo : EIATTR_REGCOUNT
	.align		4
.L_11:
        /*0048*/ 	.byte	0x04, 0x2f
        /*004a*/ 	.short	(.L_13 - .L_12)
	.align		4
.L_12:
        /*004c*/ 	.word	index@(_Z16mark_descendantsPiS_PbiS0_)
        /*0050*/ 	.word	0x00000010


	//----- nvinfo : EIATTR_FRAME_SIZE
	.align		4
.L_13:
        /*0054*/ 	.byte	0x04, 0x11
        /*0056*/ 	.short	(.L_15 - .L_14)
	.align		4
.L_14:
        /*0058*/ 	.word	index@(_Z16mark_descendantsPiS_PbiS0_)
        /*005c*/ 	.word	0x00000000


	//----- nvinfo : EIATTR_REGCOUNT
	.align		4
.L_15:
        /*0060*/ 	.byte	0x04, 0x2f
        /*0062*/ 	.short	(.L_17 - .L_16)
	.align		4
.L_16:
        /*0064*/ 	.word	index@(_Z16fetch_and_updatePiS_S_S_S_iPbS0_)
        /*0068*/ 	.word	0x00000018


	//----- nvinfo : EIATTR_FRAME_SIZE
	.align		4
.L_17:
        /*006c*/ 	.byte	0x04, 0x11
        /*006e*/ 	.short	(.L_19 - .L_18)
	.align		4
.L_18:
        /*0070*/ 	.word	index@(_Z16fetch_and_updatePiS_S_S_S_iPbS0_)
        /*0074*/ 	.word	0x00000000


	//----- nvinfo : EIATTR_REGCOUNT
	.align		4
.L_19:
        /*0078*/ 	.byte	0x04, 0x2f
        /*007a*/ 	.short	(.L_21 - .L_20)
	.align		4
.L_20:
        /*007c*/ 	.word	index@(_Z15set_unreachablePiS_i)
        /*0080*/ 	.word	0x0000000a


	//----- nvinfo : EIATTR_FRAME_SIZE
	.align		4
.L_21:
        /*0084*/ 	.byte	0x04, 0x11
        /*0086*/ 	.short	(.L_23 - .L_22)
	.align		4
.L_22:
        /*0088*/ 	.word	index@(_Z15set_unreachablePiS_i)
        /*008c*/ 	.word	0x00000000


	//----- nvinfo : EIATTR_MIN_STACK_SIZE
	.align		4
.L_23:
        /*0090*/ 	.byte	0x04, 0x12
        /*0092*/ 	.short	(.L_25 - .L_24)
	.align		4
.L_24:
        /*0094*/ 	.word	index@(_Z15set_unreachablePiS_i)
        /*0098*/ 	.word	0x00000000


	//----- nvinfo : EIATTR_MIN_STACK_SIZE
	.align		4
.L_25:
        /*009c*/ 	.byte	0x04, 0x12
        /*009e*/ 	.short	(.L_27 - .L_26)
	.align		4
.L_26:
        /*00a0*/ 	.word	index@(_Z16fetch_and_updatePiS_S_S_S_iPbS0_)
        /*00a4*/ 	.word	0x00000000


	//----- nvinfo : EIATTR_MIN_STACK_SIZE
	.align		4
.L_27:
        /*00a8*/ 	.byte	0x04, 0x12
        /*00aa*/ 	.short	(.L_29 - .L_28)
	.align		4
.L_28:
        /*00ac*/ 	.word	index@(_Z16mark_descendantsPiS_PbiS0_)
        /*00b0*/ 	.word	0x00000000


	//----- nvinfo : EIATTR_MIN_STACK_SIZE
	.align		4
.L_29:
        /*00b4*/ 	.byte	0x04, 0x12
        /*00b6*/ 	.short	(.L_31 - .L_30)
	.align		4
.L_30:
        /*00b8*/ 	.word	index@(_Z11sssp_kernelPiS_S_S_S_S_iPbS0_S0_)
        /*00bc*/ 	.word	0x00000000


	//----- nvinfo : EIATTR_MIN_STACK_SIZE
	.align		4
.L_31:
        /*00c0*/ 	.byte	0x04, 0x12
        /*00c2*/ 	.short	(.L_33 - .L_32)
	.align		4
.L_32:
        /*00c4*/ 	.word	index@(_Z11init_kernelIiEvPT_S0_i)
        /*00c8*/ 	.word	0x00000000


	//----- nvinfo : EIATTR_MIN_STACK_SIZE
	.align		4
.L_33:
        /*00cc*/ 	.byte	0x04, 0x12
        /*00ce*/ 	.short	(.L_35 - .L_34)
	.align		4
.L_34:
        /*00d0*/ 	.word	index@(_Z11init_kernelIbEvPT_S0_i)
        /*00d4*/ 	.word	0x00000000
.L_35:


//--------------------- .nv.compat                --------------------------
	.section	.nv.compat,"",@"SHT_CUDA_COMPAT_INFO"
	.align	4
        /*0000*/ 	.byte	0x02, 0x09, 0x00, 0x00, 0x02, 0x02, 0x01, 0x00, 0x02, 0x05, 0x05, 0x00, 0x03, 0x07, 0x01, 0x01
        /*0010*/ 	.byte	0x02, 0x03, 0x00, 0x00, 0x02, 0x06, 0x01, 0x00, 0x04, 0x0b, 0x08, 0x00, 0x09, 0x00, 0x00, 0x00
        /*0020*/ 	.byte	0x00, 0x00, 0x00, 0x00


//--------------------- .nv.info._Z15set_unreachablePiS_i --------------------------
	.section	.nv.info._Z15set_unreachablePiS_i,"",@"SHT_CUDA_INFO"
	.sectionflags	@""
	.align	4


	//----- nvinfo : EIATTR_CUDA_API_VERSION
	.align		4
        /*0000*/ 	.byte	0x04, 0x37
        /*0002*/ 	.short	(.L_37 - .L_36)
.L_36:
        /*0004*/ 	.word	0x00000082


	//----- nvinfo : EIATTR_KPARAM_INFO
	.align		4
.L_37:
        /*0008*/ 	.byte	0x04, 0x17
        /*000a*/ 	.short	(.L_39 - .L_38)
.L_38:
        /*000c*/ 	.word	0x00000000
        /*0010*/ 	.short	0x0002
        /*0012*/ 	.short	0x0010
        /*0014*/ 	.byte	0x00, 0xf0, 0x11, 0x00


	//----- nvinfo : EIATTR_KPARAM_INFO
	.align		4
.L_39:
        /*0018*/ 	.byte	0x04, 0x17
        /*001a*/ 	.short	(.L_41 - .L_40)
.L_40:
        /*001c*/ 	.word	0x00000000
        /*0020*/ 	.short	0x0001
        /*0022*/ 	.short	0x0008
        /*0024*/ 	.byte	0x00, 0xf5, 0x21, 0x00


	//----- nvinfo : EIATTR_KPARAM_INFO
	.align		4
.L_41:
        /*0028*/ 	.byte	0x04, 0x17
        /*002a*/ 	.short	(.L_43 - .L_42)
.L_42:
        /*002c*/ 	.word	0x00000000
        /*0030*/ 	.short	0x0000
        /*0032*/ 	.short	0x0000
        /*0034*/ 	.byte	0x00, 0xf5, 0x21, 0x00


	//----- nvinfo : EIATTR_SPARSE_MMA_MASK
	.align		4
.L_43:
        /*0038*/ 	.byte	0x03, 0x50
        /*003a*/ 	.short	0x0000


	//----- nvinfo : EIATTR_MAXREG_COUNT
	.align		4
        /*003c*/ 	.byte	0x03, 0x1b
        /*003e*/ 	.short	0x00ff


	//----- nvinfo : EIATTR_MERCURY_ISA_VERSION
	.align		4
        /*0040*/ 	.byte	0x03, 0x5f
        /*0042*/ 	.short	0x0101


	//----- nvinfo : EIATTR_VRC_CTA_INIT_COUNT
	.align		4
        /*0044*/ 	.byte	0x02, 0x4a
	.zero		1
	.zero		1


	//----- nvinfo : EIATTR_EXIT_INSTR_OFFSETS
	.align		4
        /*0048*/ 	.byte	0x04, 0x1c
        /*004a*/ 	.short	(.L_45 - .L_44)


	//   ....[0]....
.L_44:
        /*004c*/ 	.word	0x00000070


	//   ....[1]....
        /*0050*/ 	.word	0x000000d0


	//   ....[2]....
        /*0054*/ 	.word	0x00000120


	//----- nvinfo : EIATTR_CBANK_PARAM_SIZE
	.align		4
.L_45:
        /*0058*/ 	.byte	0x03, 0x19
        /*005a*/ 	.short	0x0014


	//----- nvinfo : EIATTR_PARAM_CBANK
	.align		4
        /*005c*/ 	.byte	0x04, 0x0a
        /*005e*/ 	.short	(.L_47 - .L_46)
	.align		4
.L_46:
        /*0060*/ 	.word	index@(.nv.constant0._Z15set_unreachablePiS_i)
        /*0064*/ 	.short	0x0380
        /*0066*/ 	.short	0x0014


	//----- nvinfo : EIATTR_SW_WAR
	.align		4
.L_47:
        /*0068*/ 	.byte	0x04, 0x36
        /*006a*/ 	.short	(.L_49 - .L_48)
.L_48:
        /*006c*/ 	.word	0x00000008
.L_49:


//--------------------- .nv.info._Z16fetch_and_updatePiS_S_S_S_iPbS0_ --------------------------
	.section	.nv.info._Z16fetch_and_updatePiS_S_S_S_iPbS0_,"",@"SHT_CUDA_INFO"
	.sectionflags	@""
	.align	4


	//----- nvinfo : EIATTR_CUDA_API_VERSION
	.align		4
        /*0000*/ 	.byte	0x04, 0x37
        /*0002*/ 	.short	(.L_51 - .L_50)
.L_50:
        /*0004*/ 	.word	0x00000082


	//----- nvinfo : EIATTR_KPARAM_INFO
	.align		4
.L_51:
        /*0008*/ 	.byte	0x04, 0x17
        /*000a*/ 	.short	(.L_53 - .L_52)
.L_52:
        /*000c*/ 	.word	0x00000000
        /*0010*/ 	.short	0x0007
        /*0012*/ 	.short	0x0038
        /*0014*/ 	.byte	0x00, 0xf5, 0x21, 0x00


	//----- nvinfo : EIATTR_KPARAM_INFO
	.align		4
.L_53:
        /*0018*/ 	.byte	0x04, 0x17
        /*001a*/ 	.short	(.L_55 - .L_54)
.L_54:
        /*001c*/ 	.word	0x00000000
        /*0020*/ 	.short	0x0006
        /*0022*/ 	.short	0x0030
        /*0024*/ 	.byte	0x00, 0xf5, 0x21, 0x00


	//----- nvinfo : EIATTR_KPARAM_INFO
	.align		4
.L_55:
        /*0028*/ 	.byte	0x04, 0x17
        /*002a*/ 	.short	(.L_57 - .L_56)
.L_56:
        /*002c*/ 	.word	0x00000000
        /*0030*/ 	.short	0x0005
        /*0032*/ 	.short	0x0028
        /*0034*/ 	.byte	0x00, 0xf0, 0x11, 0x00


	//----- nvinfo : EIATTR_KPARAM_INFO
	.align		4
.L_57:
        /*0038*/ 	.byte	0x04, 0x17
        /*003a*/ 	.short	(.L_59 - .L_58)
.L_58:
        /*003c*/ 	.word	0x00000000
        /*0040*/ 	.short	0x0004
        /*0042*/ 	.short	0x0020
        /*0044*/ 	.byte	0x00, 0xf5, 0x21, 0x00


	//----- nvinfo : EIATTR_KPARAM_INFO
	.align		4
.L_59:
        /*0048*/ 	.byte	0x04, 0x17
        /*004a*/ 	.short	(.L_61 - .L_60)
.L_60:
        /*004c*/ 	.word	0x00000000
        /*0050*/ 	.short	0x0003
        /*0052*/ 	.short	0x0018
        /*0054*/ 	.byte	0x00, 0xf5, 0x21, 0x00


	//----- nvinfo : EIATTR_KPARAM_INFO
	.align		4
.L_61:
        /*0058*/ 	.byte	0x04, 0x17
        /*005a*/ 	.short	(.L_63 - .L_62)
.L_62:
        /*005c*/ 	.word	0x00000000
        /*0060*/ 	.short	0x0002
        /*0062*/ 	.short	0x0010
        /*0064*/ 	.byte	0x00, 0xf5, 0x21, 0x00


	//----- nvinfo : EIATTR_KPARAM_INFO
	.align		4
.L_63:
        /*0068*/ 	.byte	0x04, 0x17
        /*006a*/ 	.short	(.L_65 - .L_64)
.L_64:
        /*006c*/ 	.word	0x00000000
        /*0070*/ 	.short	0x0001
        /*0072*/ 	.short	0x0008
        /*0074*/ 	.byte	0x00, 0xf5, 0x21, 0x00


	//----- nvinfo : EIATTR_KPARAM_INFO
	.align		4
.L_65:
        /*0078*/ 	.byte	0x04, 0x17
        /*007a*/ 	.short	(.L_67 - .L_66)
.L_66:
        /*007c*/ 	.word	0x00000000
        /*0080*/ 	.short	0x0000
        /*0082*/ 	.short	0x0000
        /*0084*/ 	.byte	0x00, 0xf5, 0x21, 0x00


	//----- nvinfo : EIATTR_SPARSE_MMA_MASK
	.align		4
.L_67:
        /*0088*/ 	.byte	0x03, 0x50
        /*008a*/ 	.short	0x0000


	//----- nvinfo : EIATTR_MAXREG_COUNT
	.align		4
        /*008c*/ 	.byte	0x03, 0x1b
        /*008e*/ 	.short	0x00ff


	//----- nvinfo : EIATTR_MERCURY_ISA_VERSION
	.align		4
        /*0090*/ 	.byte	0x03, 0x5f
        /*0092*/ 	.short	0x0101


	//----- nvinfo : EIATTR_VRC_CTA_INIT_COUNT
	.align		4
        /*0094*/ 	.byte	0x02, 0x4a
	.zero		1
	.zero		1


	//----- nvinfo : EIATTR_EXIT_INSTR_OFFSETS
	.align		4
        /*0098*/ 	.byte	0x04, 0x1c
        /*009a*/ 	.short	(.L_69 - .L_68)


	//   ....[0]....
.L_68:
        /*009c*/ 	.word	0x00000070


	//   ....[1]....
        /*00a0*/ 	.word	0x000000e0


	//   ....[2]....
        /*00a4*/ 	.word	0x00000140


	//   ....[3]....
        /*00a8*/ 	.word	0x00000350


	//----- nvinfo : EIATTR_CRS_STACK_SIZE
	.align		4
.L_69:
        /*00ac*/ 	.byte	0x04, 0x1e
        /*00ae*/ 	.short	(.L_71 - .L_70)
.L_70:
        /*00b0*/ 	.word	0x00000000


	//----- nvinfo : EIATTR_CBANK_PARAM_SIZE
	.align		4
.L_71:
        /*00b4*/ 	.byte	0x03, 0x19
        /*00b6*/ 	.short	0x0040


	//----- nvinfo : EIATTR_PARAM_CBANK
	.align		4
        /*00b8*/ 	.byte	0x04, 0x0a
        /*00ba*/ 	.short	(.L_73 - .L_72)
	.align		4
.L_72:
        /*00bc*/ 	.word	index@(.nv.constant0._Z16fetch_and_updatePiS_S_S_S_iPbS0_)
        /*00c0*/ 	.short	0x0380
        /*00c2*/ 	.short	0x0040


	//----- nvinfo : EIATTR_SW_WAR
	.align		4
.L_73:
        /*00c4*/ 	.byte	0x04, 0x36
        /*00c6*/ 	.short	(.L_75 - .L_74)
.L_74:
        /*00c8*/ 	.word	0x00000008
.L_75:


//--------------------- .nv.info._Z16mark_descendantsPiS_PbiS0_ --------------------------
	.section	.nv.info._Z16mark_descendantsPiS_PbiS0_,"",@"SHT_CUDA_INFO"
	.sectionflags	@""
	.align	4


	//----- nvinfo : EIATTR_CUDA_API_VERSION
	.align		4
        /*0000*/ 	.byte	0x04, 0x37
        /*0002*/ 	.short	(.L_77 - .L_76)
.L_76:
        /*0004*/ 	.word	0x00000082


	//----- nvinfo : EIATTR_KPARAM_INFO
	.align		4
.L_77:
        /*0008*/ 	.byte	0x04, 0x17
        /*000a*/ 	.short	(.L_79 - .L_78)
.L_78:
        /*000c*/ 	.word	0x00000000
        /*0010*/ 	.short	0x0004
        /*0012*/ 	.short	0x0020
        /*0014*/ 	.byte	0x00, 0xf5, 0x21, 0x00


	//----- nvinfo : EIATTR_KPARAM_INFO
	.align		4
.L_79:
        /*0018*/ 	.byte	0x04, 0x17
        /*001a*/ 	.short	(.L_81 - .L_80)
.L_80:
        /*001c*/ 	.word	0x00000000
        /*0020*/ 	.short	0x0003
        /*0022*/ 	.short	0x0018
        /*0024*/ 	.byte	0x00, 0xf0, 0x11, 0x00


	//----- nvinfo : EIATTR_KPARAM_INFO
	.align		4
.L_81:
        /*0028*/ 	.byte	0x04, 0x17
        /*002a*/ 	.short	(.L_83 - .L_82)
.L_82:
        /*002c*/ 	.word	0x00000000
        /*0030*/ 	.short	0x0002
        /*0032*/ 	.short	0x0010
        /*0034*/ 	.byte	0x00, 0xf5, 0x21, 0x00


	//----- nvinfo : EIATTR_KPARAM_INFO
	.align		4
.L_83:
        /*0038*/ 	.byte	0x04, 0x17
        /*003a*/ 	.short	(.L_85 - .L_84)
.L_84:
        /*003c*/ 	.word	0x00000000
        /*0040*/ 	.short	0x0001
        /*0042*/ 	.short	0x0008
        /*0044*/ 	.byte	0x00, 0xf5, 0x21, 0x00


	//----- nvinfo : EIATTR_KPARAM_INFO
	.align		4
.L_85:
        /*0048*/ 	.byte	0x04, 0x17
        /*004a*/ 	.short	(.L_87 - .L_86)
.L_86:
        /*004c*/ 	.word	0x00000000
        /*0050*/ 	.short	0x0000
        /*0052*/ 	.short	0x0000
        /*0054*/ 	.byte	0x00, 0xf5, 0x21, 0x00


	//----- nvinfo : EIATTR_SPARSE_MMA_MASK
	.align		4
.L_87:
        /*0058*/ 	.byte	0x03, 0x50
        /*005a*/ 	.short	0x0000


	//----- nvinfo : EIATTR_MAXREG_COUNT
	.align		4
        /*005c*/ 	.byte	0x03, 0x1b
        /*005e*/ 	.short	0x00ff


	//----- nvinfo : EIATTR_MERCURY_ISA_VERSION
	.align		4
        /*0060*/ 	.byte	0x03, 0x5f
        /*0062*/ 	.short	0x0101


	//----- nvinfo : EIATTR_VRC_CTA_INIT_COUNT
	.align		4
        /*0064*/ 	.byte	0x02, 0x4a
	.zero		1
	.zero		1


	//----- nvinfo : EIATTR_EXIT_INSTR_OFFSETS
	.align		4
        /*0068*/ 	.byte	0x04, 0x1c
        /*006a*/ 	.short	(.L_89 - .L_88)


	//   ....[0]....
.L_88:
        /*006c*/ 	.word	0x00000070


	//   ....[1]....
        /*0070*/ 	.word	0x000000e0


	//   ....[2]....
        /*0074*/ 	.word	0x00000130


	//   ....[3]....
        /*0078*/ 	.word	0x00000180


	//   ....[4]....
        /*007c*/ 	.word	0x00000230


	//----- nvinfo : EIATTR_CBANK_PARAM_SIZE
	.align		4
.L_89:
        /*0080*/ 	.byte	0x03, 0x19
        /*0082*/ 	.short	0x0028


	//----- nvinfo : EIATTR_PARAM_CBANK
	.align		4
        /*0084*/ 	.byte	0x04, 0x0a
        /*0086*/ 	.short	(.L_91 - .L_90)
	.align		4
.L_90:
        /*0088*/ 	.word	index@(.nv.constant0._Z16mark_descendantsPiS_PbiS0_)
        /*008c*/ 	.short	0x0380
        /*008e*/ 	.short	0x0028


	//----- nvinfo : EIATTR_SW_WAR
	.align		4
.L_91:
        /*0090*/ 	.byte	0x04, 0x36
        /*0092*/ 	.short	(.L_93 - .L_92)
.L_92:
        /*0094*/ 	.word	0x00000008
.L_93:


//--------------------- .nv.info._Z11sssp_kernelPiS_S_S_S_S_iPbS0_S0_ --------------------------
	.section	.nv.info._Z11sssp_kernelPiS_S_S_S_S_iPbS0_S0_,"",@"SHT_CUDA_INFO"
	.sectionflags	@""
	.align	4


	//----- nvinfo : EIATTR_CUDA_API_VERSION
	.align		4
        /*0000*/ 	.byte	0x04, 0x37
        /*0002*/ 	.short	(.L_95 - .L_94)
.L_94:
        /*0004*/ 	.word	0x00000082


	//----- nvinfo : EIATTR_KPARAM_INFO
	.align		4
.L_95:
        /*0008*/ 	.byte	0x04, 0x17
        /*000a*/ 	.short	(.L_97 - .L_96)
.L_96:
        /*000c*/ 	.word	0x00000000
        /*0010*/ 	.short	0x0009
        /*0012*/ 	.short	0x0048
        /*0014*/ 	.byte	0x00, 0xf5, 0x21, 0x00


	//----- nvinfo : EIATTR_KPARAM_INFO
	.align		4
.L_97:
        /*0018*/ 	.byte	0x04, 0x17
        /*001a*/ 	.short	(.L_99 - .L_98)
.L_98:
        /*001c*/ 	.word	0x00000000
        /*0020*/ 	.short	0x0008
        /*0022*/ 	.short	0x0040
        /*0024*/ 	.byte	0x00, 0xf5, 0x21, 0x00


	//----- nvinfo : EIATTR_KPARAM_INFO
	.align		4
.L_99:
        /*0028*/ 	.byte	0x04, 0x17
        /*002a*/ 	.short	(.L_101 - .L_100)
.L_100:
        /*002c*/ 	.word	0x00000000
        /*0030*/ 	.short	0x0007
        /*0032*/ 	.short	0x0038
        /*0034*/ 	.byte	0x00, 0xf5, 0x21, 0x00


	//----- nvinfo : EIATTR_KPARAM_INFO
	.align		4
.L_101:
        /*0038*/ 	.byte	0x04, 0x17
        /*003a*/ 	.short	(.L_103 - .L_102)
.L_102:
        /*003c*/ 	.word	0x00000000
        /*0040*/ 	.short	0x0006
        /*0042*/ 	.short	0x0030
        /*0044*/ 	.byte	0x00, 0xf0, 0x11, 0x00


	//----- nvinfo : EIATTR_KPARAM_INFO
	.align		4
.L_103:
        /*0048*/ 	.byte	0x04, 0x17
        /*004a*/ 	.short	(.L_105 - .L_104)
.L_104:
        /*004c*/ 	.word	0x00000000
        /*0050*/ 	.short	0x0005
        /*0052*/ 	.short	0x0028
        /*0054*/ 	.byte	0x00, 0xf5, 0x21, 0x00


	//----- nvinfo : EIATTR_KPARAM_INFO
	.align		4
.L_105:
        /*0058*/ 	.byte	0x04, 0x17
        /*005a*/ 	.short	(.L_107 - .L_106)
.L_106:
        /*005c*/ 	.word	0x00000000
        /*0060*/ 	.short	0x0004
        /*0062*/ 	.short	0x0020
        /*0064*/ 	.byte	0x00, 0xf5, 0x21, 0x00


	//----- nvinfo : EIATTR_KPARAM_INFO
	.align		4
.L_107:
        /*0068*/ 	.byte	0x04, 0x17
        /*006a*/ 	.short	(.L_109 - .L_108)
.L_108:
        /*006c*/ 	.word	0x00000000
        /*0070*/ 	.short	0x0003
        /*0072*/ 	.short	0x0018
        /*0074*/ 	.byte	0x00, 0xf5, 0x21, 0x00


	//----- nvinfo : EIATTR_KPARAM_INFO
	.align		4
.L_109:
        /*0078*/ 	.byte	0x04, 0x17
        /*007a*/ 	.short	(.L_111 - .L_110)
.L_110:
        /*007c*/ 	.word	0x00000000
        /*0080*/ 	.short	0x0002
        /*0082*/ 	.short	0x0010
        /*0084*/ 	.byte	0x00, 0xf5, 0x21, 0x00


	//----- nvinfo : EIATTR_KPARAM_INFO
	.align		4
.L_111:
        /*0088*/ 	.byte	0x04, 0x17
        /*008a*/ 	.short	(.L_113 - .L_112)
.L_112:
        /*008c*/ 	.word	0x00000000
        /*0090*/ 	.short	0x0001
        /*0092*/ 	.short	0x0008
        /*0094*/ 	.byte	0x00, 0xf5, 0x21, 0x00


	//----- nvinfo : EIATTR_KPARAM_INFO
	.align		4
.L_113:
        /*0098*/ 	.byte	0x04, 0x17
        /*009a*/ 	.short	(.L_115 - .L_114)
.L_114:
        /*009c*/ 	.word	0x00000000
        /*00a0*/ 	.short	0x0000
        /*00a2*/ 	.short	0x0000
        /*00a4*/ 	.byte	0x00, 0xf5, 0x21, 0x00


	//----- nvinfo : EIATTR_SPARSE_MMA_MASK
	.align		4
.L_115:
        /*00a8*/ 	.byte	0x03, 0x50
        /*00aa*/ 	.short	0x0000


	//----- nvinfo : EIATTR_MAXREG_COUNT
	.align		4
        /*00ac*/ 	.byte	0x03, 0x1b
        /*00ae*/ 	.short	0x00ff


	//----- nvinfo : EIATTR_MERCURY_ISA_VERSION
	.align		4
        /*00b0*/ 	.byte	0x03, 0x5f
        /*00b2*/ 	.short	0x0101


	//----- nvinfo : EIATTR_VRC_CTA_INIT_COUNT
	.align		4
        /*00b4*/ 	.byte	0x02, 0x4a
	.zero		1
	.zero		1


	//----- nvinfo : EIATTR_EXIT_INSTR_OFFSETS
	.align		4
        /*00b8*/ 	.byte	0x04, 0x1c
        /*00ba*/ 	.short	(.L_117 - .L_116)


	//   ....[0]....
.L_116:
        /*00bc*/ 	.word	0x00000070


	//   ....[1]....
        /*00c0*/ 	.word	0x000000e0


	//   ....[2]....
        /*00c4*/ 	.word	0x00000140


	//   ....[3]....
        /*00c8*/ 	.word	0x000001c0


	//   ....[4]....
        /*00cc*/ 	.word	0x000003f0


	//----- nvinfo : EIATTR_CRS_STACK_SIZE
	.align		4
.L_117:
        /*00d0*/ 	.byte	0x04, 0x1e
        /*00d2*/ 	.short	(.L_119 - .L_118)
.L_118:
        /*00d4*/ 	.word	0x00000000


	//----- nvinfo : EIATTR_CBANK_PARAM_SIZE
	.align		4
.L_119:
        /*00d8*/ 	.byte	0x03, 0x19
        /*00da*/ 	.short	0x0050


	//----- nvinfo : EIATTR_PARAM_CBANK
	.align		4
        /*00dc*/ 	.byte	0x04, 0x0a
        /*00de*/ 	.short	(.L_121 - .L_120)
	.align		4
.L_120:
        /*00e0*/ 	.word	index@(.nv.constant0._Z11sssp_kernelPiS_S_S_S_S_iPbS0_S0_)
        /*00e4*/ 	.short	0x0380
        /*00e6*/ 	.short	0x0050


	//----- nvinfo : EIATTR_SW_WAR
	.align		4
.L_121:
        /*00e8*/ 	.byte	0x04, 0x36
        /*00ea*/ 	.short	(.L_123 - .L_122)
.L_122:
        /*00ec*/ 	.word	0x00000008
.L_123:


//--------------------- .nv.info._Z11init_kernelIiEvPT_S0_i --------------------------
	.section	.nv.info._Z11init_kernelIiEvPT_S0_i,"",@"SHT_CUDA_INFO"
	.sectionflags	@""
	.align	4


	//----- nvinfo : EIATTR_CUDA_API_VERSION
	.align		4
        /*0000*/ 	.byte	0x04, 0x37
        /*0002*/ 	.short	(.L_125 - .L_124)
.L_124:
        /*0004*/ 	.word	0x00000082


	//----- nvinfo : EIATTR_KPARAM_INFO
	.align		4
.L_125:
        /*0008*/ 	.byte	0x04, 0x17
        /*000a*/ 	.short	(.L_127 - .L_126)
.L_126:
        /*000c*/ 	.word	0x00000000
        /*0010*/ 	.short	0x0002
        /*0012*/ 	.short	0x000c
        /*0014*/ 	.byte	0x00, 0xf0, 0x11, 0x00


	//----- nvinfo : EIATTR_KPARAM_INFO
	.align		4
.L_127:
        /*0018*/ 	.byte	0x04, 0x17
        /*001a*/ 	.short	(.L_129 - .L_128)
.L_128:
        /*001c*/ 	.word	0x00000000
        /*0020*/ 	.short	0x0001
        /*0022*/ 	.short	0x0008
        /*0024*/ 	.byte	0x00, 0xf0, 0x11, 0x00


	//----- nvinfo : EIATTR_KPARAM_INFO
	.align		4
.L_129:
        /*0028*/ 	.byte	0x04, 0x17
        /*002a*/ 	.short	(.L_131 - .L_130)
.L_130:
        /*002c*/ 	.word	0x00000000
        /*0030*/ 	.short	0x0000
        /*0032*/ 	.short	0x0000
        /*0034*/ 	.byte	0x00, 0xf5, 0x21, 0x00


	//----- nvinfo : EIATTR_SPARSE_MMA_MASK
	.align		4
.L_131:
        /*0038*/ 	.byte	0x03, 0x50
        /*003a*/ 	.short	0x0000


	//----- nvinfo : EIATTR_MAXREG_COUNT
	.align		4
        /*003c*/ 	.byte	0x03, 0x1b
        /*003e*/ 	.short	0x00ff


	//----- nvinfo : EIATTR_MERCURY_ISA_VERSION
	.align		4
        /*0040*/ 	.byte	0x03, 0x5f
        /*0042*/ 	.short	0x0101


	//----- nvinfo : EIATTR_VRC_CTA_INIT_COUNT
	.align		4
        /*0044*/ 	.byte	0x02, 0x4a
	.zero		1
	.zero		1


	//----- nvinfo : EIATTR_EXIT_INSTR_OFFSETS
	.align		4
        /*0048*/ 	.byte	0x04, 0x1c
        /*004a*/ 	.short	(.L_133 - .L_132)


	//   ....[0]....
.L_132:
        /*004c*/ 	.word	0x00000070


	//   ....[1]....
        /*0050*/ 	.word	0x000000d0


	//----- nvinfo : EIATTR_CBANK_PARAM_SIZE
	.align		4
.L_133:
        /*0054*/ 	.byte	0x03, 0x19
        /*0056*/ 	.short	0x0010


	//----- nvinfo : EIATTR_PARAM_CBANK
	.align		4
        /*0058*/ 	.byte	0x04, 0x0a
        /*005a*/ 	.short	(.L_135 - .L_134)
	.align		4
.L_134:
        /*005c*/ 	.word	index@(.nv.constant0._Z11init_kernelIiEvPT_S0_i)
        /*0060*/ 	.short	0x0380
        /*0062*/ 	.short	0x0010


	//----- nvinfo : EIATTR_SW_WAR
	.align		4
.L_135:
        /*0064*/ 	.byte	0x04, 0x36
        /*0066*/ 	.short	(.L_137 - .L_136)
.L_136:
        /*0068*/ 	.word	0x00000008
.L_137:


//--------------------- .nv.info._Z11init_kernelIbEvPT_S0_i --------------------------
	.section	.nv.info._Z11init_kernelIbEvPT_S0_i,"",@"SHT_CUDA_INFO"
	.sectionflags	@""
	.align	4


	//----- nvinfo : EIATTR_CUDA_API_VERSION
	.align		4
        /*0000*/ 	.byte	0x04, 0x37
        /*0002*/ 	.short	(.L_139 - .L_138)
.L_138:
        /*0004*/ 	.word	0x00000082


	//----- nvinfo : EIATTR_KPARAM_INFO
	.align		4
.L_139:
        /*0008*/ 	.byte	0x04, 0x17
        /*000a*/ 	.short	(.L_141 - .L_140)
.L_140:
        /*000c*/ 	.word	0x00000000
        /*0010*/ 	.short	0x0002
        /*0012*/ 	.short	0x000c
        /*0014*/ 	.byte	0x00, 0xf0, 0x11, 0x00


	//----- nvinfo : EIATTR_KPARAM_INFO
	.align		4
.L_141:
        /*0018*/ 	.byte	0x04, 0x17
        /*001a*/ 	.short	(.L_143 - .L_142)
.L_142:
        /*001c*/ 	.word	0x00000000
        /*0020*/ 	.short	0x0001
        /*0022*/ 	.short	0x0008
        /*0024*/ 	.byte	0x00, 0xf0, 0x05, 0x00


	//----- nvinfo : EIATTR_KPARAM_INFO
	.align		4
.L_143:
        /*0028*/ 	.byte	0x04, 0x17
        /*002a*/ 	.short	(.L_145 - .L_144)
.L_144:
        /*002c*/ 	.word	0x00000000
        /*0030*/ 	.short	0x0000
        /*0032*/ 	.short	0x0000
        /*0034*/ 	.byte	0x00, 0xf5, 0x21, 0x00


	//----- nvinfo : EIATTR_SPARSE_MMA_MASK
	.align		4
.L_145:
        /*0038*/ 	.byte	0x03, 0x50
        /*003a*/ 	.short	0x0000


	//----- nvinfo : EIATTR_MAXREG_COUNT
	.align		4
        /*003c*/ 	.byte	0x03, 0x1b
        /*003e*/ 	.short	0x00ff


	//----- nvinfo : EIATTR_MERCURY_ISA_VERSION
	.align		4
        /*0040*/ 	.byte	0x03, 0x5f
        /*0042*/ 	.short	0x0101


	//----- nvinfo : EIATTR_VRC_CTA_INIT_COUNT
	.align		4
        /*0044*/ 	.byte	0x02, 0x4a
	.zero		1
	.zero		1


	//----- nvinfo : EIATTR_EXIT_INSTR_OFFSETS
	.align		4
        /*0048*/ 	.byte	0x04, 0x1c
        /*004a*/ 	.short	(.L_147 - .L_146)


	//   ....[0]....
.L_146:
        /*004c*/ 	.word	0x00000070


	//   ....[1]....
        /*0050*/ 	.word	0x00000100


	//----- nvinfo : EIATTR_CBANK_PARAM_SIZE
	.align		4
.L_147:
        /*0054*/ 	.byte	0x03, 0x19
        /*0056*/ 	.short	0x0010


	//----- nvinfo : EIATTR_PARAM_CBANK
	.align		4
        /*0058*/ 	.byte	0x04, 0x0a
        /*005a*/ 	.short	(.L_149 - .L_148)
	.align		4
.L_148:
        /*005c*/ 	.word	index@(.nv.constant0._Z11init_kernelIbEvPT_S0_i)
        /*0060*/ 	.short	0x0380
        /*0062*/ 	.short	0x0010


	//----- nvinfo : EIATTR_SW_WAR
	.align		4
.L_149:
        /*0064*/ 	.byte	0x04, 0x36
        /*0066*/ 	.short	(.L_151 - .L_150)
.L_150:
        /*0068*/ 	.word	0x00000008
.L_151:


//--------------------- .nv.callgraph             --------------------------
	.section	.nv.callgraph,"",@"SHT_CUDA_CALLGRAPH"
	.align	4
	.sectionentsize	8
	.align		4
        /*0000*/ 	.word	0x00000000
	.align		4
        /*0004*/ 	.word	0xffffffff
	.align		4
        /*0008*/ 	.word	0x00000000
	.align		4
        /*000c*/ 	.word	0xfffffffe
	.align		4
        /*0010*/ 	.word	0x00000000
	.align		4
        /*0014*/ 	.word	0xfffffffd
	.align		4
        /*0018*/ 	.word	0x00000000
	.align		4
        /*001c*/ 	.word	0xfffffffc


//--------------------- .text._Z15set_unreachablePiS_i --------------------------
	.section	.text._Z15set_unreachablePiS_i,"ax",@progbits
	.align	128
        .global         _Z15set_unreachablePiS_i
        .type           _Z15set_unreachablePiS_i,@function
        .size           _Z15set_unreachablePiS_i,(.L_x_12 - _Z15set_unreachablePiS_i)
        .other          _Z15set_unreachablePiS_i,@"STO_CUDA_ENTRY STV_DEFAULT"
_Z15set_unreachablePiS_i:
.text._Z15set_unreachablePiS_i:
[----:B------:R-:W-:Y:S01]  /*0000*/  LDC R1, c[0x0][0x37c] ;  /* 0x0000df00ff017b82 */ /* 0x000fe20000000800 */
[----:B------:R-:W0:Y:S01]  /*0010*/  S2R R5, SR_CTAID.X ;  /* 0x0000000000057919 */ /* 0x000e220000002500 */
[----:B------:R-:W0:Y:S01]  /*0020*/  LDCU UR4, c[0x0][0x360] ;  /* 0x00006c00ff0477ac */ /* 0x000e220008000800 */
[----:B------:R-:W0:Y:S01]  /*0030*/  S2R R0, SR_TID.X ;  /* 0x0000000000007919 */ /* 0x000e220000002100 */
[----:B------:R-:W1:Y:S01]  /*0040*/  LDCU UR5, c[0x0][0x390] ;  /* 0x00007200ff0577ac */ /* 0x000e620008000800 */
[----:B0-----:R-:W-:-:S05]  /*0050*/  IMAD R5, R5, UR4, R0 ;  /* 0x0000000405057c24 */ /* 0x001fca000f8e0200 */
[----:B-1----:R-:W-:-:S13]  /*0060*/  ISETP.GE.U32.AND P0, PT, R5, UR5, PT ;  /* 0x0000000505007c0c */ /* 0x002fda000bf06070 */
[----:B------:R-:W-:Y:S05]  /*0070*/  @P0 EXIT ;  /* 0x000000000000094d */ /* 0x000fea0003800000 */
[----:B------:R-:W0:Y:S01]  /*0080*/  LDC.64 R2, c[0x0][0x380] ;  /* 0x0000e000ff027b82 */ /* 0x000e220000000a00 */
[----:B------:R-:W1:Y:S01]  /*0090*/  LDCU.64 UR4, c[0x0][0x358] ;  /* 0x00006b00ff0477ac */ /* 0x000e620008000a00 */
[----:B0-----:R-:W-:-:S06]  /*00a0*/  IMAD.WIDE.U32 R2, R5, 0x4, R2 ;  /* 0x0000000405027825 */ /* 0x001fcc00078e0002 */
[----:B-1----:R-:W2:Y:S02]  /*00b0*/  LDG.E R2, desc[UR4][R2.64] ;  /* 0x0000000402027981 */ /* 0x002ea4000c1e1900 */
[----:B--2---:R-:W-:-:S13]  /*00c0*/  ISETP.NE.AND P0, PT, R2, 0x7fffffff, PT ;  /* 0x7fffffff0200780c */ /* 0x004fda0003f05270 */
[----:B------:R-:W-:Y:S05]  /*00d0*/  @P0 EXIT ;  /* 0x000000000000094d */ /* 0x000fea0003800000 */
[----:B------:R-:W0:Y:S01]  /*00e0*/  LDC.64 R2, c[0x0][0x388] ;  /* 0x0000e200ff027b82 */ /* 0x000e220000000a00 */
[----:B------:R-:W-:Y:S01]  /*00f0*/  MOV R7, 0xffffffff ;  /* 0xffffffff00077802 */ /* 0x000fe20000000f00 */
[----:B0-----:R-:W-:-:S05]  /*0100*/  IMAD.WIDE.U32 R2, R5, 0x4, R2 ;  /* 0x0000000405027825 */ /* 0x001fca00078e0002 */
[----:B------:R-:W-:Y:S01]  /*0110*/  STG.E desc[UR4][R2.64], R7 ;  /* 0x0000000702007986 */ /* 0x000fe2000c101904 */
[----:B------:R-:W-:Y:S05]  /*0120*/  EXIT ;  /* 0x000000000000794d */ /* 0x000fea0003800000 */
.L_x_0:
[----:B------:R-:W-:-:S00]  /*0130*/  BRA `(.L_x_0) ;  /* 0xfffffffc00fc7947 */ /* 0x000fc0000383ffff */
[----:B------:R-:W-:-:S00]  /*0140*/  NOP ;  /* 0x0000000000007918 */ /* 0x000fc00000000000 */
        /* <DEDUP_REMOVED lines=11> */
.L_x_12:


//--------------------- .text._Z16fetch_and_updatePiS_S_S_S_iPbS0_ --------------------------
	.section	.text._Z16fetch_and_updatePiS_S_S_S_iPbS0_,"ax",@progbits
	.align	128
        .global         _Z16fetch_and_updatePiS_S_S_S_iPbS0_
        .type           _Z16fetch_and_updatePiS_S_S_S_iPbS0_,@function
        .size           _Z16fetch_and_updatePiS_S_S_S_iPbS0_,(.L_x_13 - _Z16fetch_and_updatePiS_S_S_S_iPbS0_)
        .other          _Z16fetch_and_updatePiS_S_S_S_iPbS0_,@"STO_CUDA_ENTRY STV_DEFAULT"
_Z16fetch_and_updatePiS_S_S_S_iPbS0_:
.text._Z16fetch_and_updatePiS_S_S_S_iPbS0_:
        /* <DEDUP_REMOVED lines=8> */
[----:B------:R-:W0:Y:S01]  /*0080*/  LDCU.64 UR6, c[0x0][0x3b0] ;  /* 0x00007600ff0677ac */ /* 0x000e220008000a00 */
[----:B------:R-:W1:Y:S01]  /*0090*/  LDCU.64 UR4, c[0x0][0x358] ;  /* 0x00006b00ff0477ac */ /* 0x000e620008000a00 */
[----:B0-----:R-:W-:-:S05]  /*00a0*/  IADD3 R2, P0, PT, R15, UR6, RZ ;  /* 0x000000060f027c10 */ /* 0x001fca000ff1e0ff */
[----:B------:R-:W-:-:S05]  /*00b0*/  IMAD.X R3, RZ, RZ, UR7, P0 ;  /* 0x00000007ff037e24 */ /* 0x000fca00080e06ff */
[----:B-1----:R-:W2:Y:S02]  /*00c0*/  LDG.E.U8 R2, desc[UR4][R2.64] ;  /* 0x0000000402027981 */ /* 0x002ea4000c1e1100 */
[----:B--2---:R-:W-:-:S13]  /*00d0*/  ISETP.NE.AND P0, PT, R2, RZ, PT ;  /* 0x000000ff0200720c */ /* 0x004fda0003f05270 */
[----:B------:R-:W-:Y:S05]  /*00e0*/  @!P0 EXIT ;  /* 0x000000000000894d */ /* 0x000fea0003800000 */
[----:B------:R-:W0:Y:S02]  /*00f0*/  LDC.64 R2, c[0x0][0x380] ;  /* 0x0000e000ff027b82 */ /* 0x000e240000000a00 */
[----:B0-----:R-:W-:-:S05]  /*0100*/  IMAD.WIDE.U32 R2, R15, 0x4, R2 ;  /* 0x000000040f027825 */ /* 0x001fca00078e0002 */
[----:B------:R-:W2:Y:S04]  /*0110*/  LDG.E R0, desc[UR4][R2.64] ;  /* 0x0000000402007981 */ /* 0x000ea8000c1e1900 */
[----:B------:R-:W2:Y:S02]  /*0120*/  LDG.E R17, desc[UR4][R2.64+0x4] ;  /* 0x0000040402117981 */ /* 0x000ea4000c1e1900 */
[----:B--2---:R-:W-:-:S13]  /*0130*/  ISETP.GE.AND P0, PT, R0, R17, PT ;  /* 0x000000110000720c */ /* 0x004fda0003f06270 */
[----:B------:R-:W-:Y:S05]  /*0140*/  @P0 EXIT ;  /* 0x000000000000094d */ /* 0x000fea0003800000 */
[----:B------:R-:W0:Y:S01]  /*0150*/  LDC.64 R10, c[0x0][0x398] ;  /* 0x0000e600ff0a7b82 */ /* 0x000e220000000a00 */
[----:B------:R-:W-:-:S07]  /*0160*/  IMAD.MOV.U32 R19, RZ, RZ, R17 ;  /* 0x000000ffff137224 */ /* 0x000fce00078e0011 */
[----:B------:R-:W1:Y:S08]  /*0170*/  LDC.64 R12, c[0x0][0x3a0] ;  /* 0x0000e800ff0c7b82 */ /* 0x000e700000000a00 */
[----:B------:R-:W2:Y:S08]  /*0180*/  LDC.64 R4, c[0x0][0x398] ;  /* 0x0000e600ff047b82 */ /* 0x000eb00000000a00 */
[----:B------:R-:W3:Y:S01]  /*0190*/  LDC.64 R6, c[0x0][0x388] ;  /* 0x0000e200ff067b82 */ /* 0x000ee20000000a00 */
[----:B0-----:R-:W-:-:S07]  /*01a0*/  IMAD.WIDE.U32 R10, R15, 0x4, R10 ;  /* 0x000000040f0a7825 */ /* 0x001fce00078e000a */
[----:B------:R-:W0:Y:S01]  /*01b0*/  LDC.64 R8, c[0x0][0x390] ;  /* 0x0000e400ff087b82 */ /* 0x000e220000000a00 */
[----:B-1----:R-:W-:-:S07]  /*01c0*/  IMAD.WIDE.U32 R12, R15, 0x4, R12 ;  /* 0x000000040f0c7825 */ /* 0x002fce00078e000c */
.L_x_3:
[----:B-1-3--:R-:W-:-:S05]  /*01d0*/  IMAD.WIDE R14, R0, 0x4, R6 ;  /* 0x00000004000e7825 */ /* 0x00afca00078e0206 */
[----:B------:R-:W2:Y:S02]  /*01e0*/  LDG.E R21, desc[UR4][R14.64] ;  /* 0x000000040e157981 */ /* 0x000ea4000c1e1900 */
[----:B--2---:R-:W-:-:S06]  /*01f0*/  IMAD.WIDE R16, R21, 0x4, R4 ;  /* 0x0000000415107825 */ /* 0x004fcc00078e0204 */
[----:B------:R-:W2:Y:S01]  /*0200*/  LDG.E R16, desc[UR4][R16.64] ;  /* 0x0000000410107981 */ /* 0x000ea2000c1e1900 */
[----:B------:R-:W-:Y:S01]  /*0210*/  BSSY.RECONVERGENT B0, `(.L_x_1) ;  /* 0x0000010000007945 */ /* 0x000fe20003800200 */
[----:B--2---:R-:W-:-:S13]  /*0220*/  ISETP.NE.AND P0, PT, R16, 0x7fffffff, PT ;  /* 0x7fffffff1000780c */ /* 0x004fda0003f05270 */
[----:B------:R-:W-:Y:S05]  /*0230*/  @!P0 BRA `(.L_x_2) ;  /* 0x0000000000348947 */ /* 0x000fea0003800000 */
[----:B0-----:R-:W-:-:S06]  /*0240*/  IMAD.WIDE R14, R0, 0x4, R8 ;  /* 0x00000004000e7825 */ /* 0x001fcc00078e0208 */
[----:B------:R-:W2:Y:S02]  /*0250*/  LDG.E R15, desc[UR4][R14.64] ;  /* 0x000000040e0f7981 */ /* 0x000ea4000c1e1900 */
[----:B--2---:R-:W-:-:S13]  /*0260*/  ISETP.NE.AND P0, PT, R15, 0x7fffffff, PT ;  /* 0x7fffffff0f00780c */ /* 0x004fda0003f05270 */
[----:B------:R-:W-:Y:S05]  /*0270*/  @!P0 BRA `(.L_x_2) ;  /* 0x0000000000248947 */ /* 0x000fea0003800000 */
[----:B------:R-:W2:Y:S01]  /*0280*/  LDG.E R14, desc[UR4][R10.64] ;  /* 0x000000040a0e7981 */ /* 0x000ea2000c1e1900 */
[----:B------:R-:W-:-:S04]  /*0290*/  IADD3 R17, PT, PT, R16, R15, RZ ;  /* 0x0000000f10117210 */ /* 0x000fc80007ffe0ff */
[----:B--2---:R-:W-:-:S13]  /*02a0*/  ISETP.GT.AND P0, PT, R14, R17, PT ;  /* 0x000000110e00720c */ /* 0x004fda0003f04270 */
[----:B------:R-:W-:Y:S05]  /*02b0*/  @!P0 BRA `(.L_x_2) ;  /* 0x0000000000148947 */ /* 0x000fea0003800000 */
[----:B------:R-:W0:Y:S01]  /*02c0*/  LDC.64 R14, c[0x0][0x3b8] ;  /* 0x0000ee00ff0e7b82 */ /* 0x000e220000000a00 */
[----:B------:R1:W-:Y:S04]  /*02d0*/  STG.E desc[UR4][R10.64], R17 ;  /* 0x000000110a007986 */ /* 0x0003e8000c101904 */
[----:B------:R1:W-:Y:S04]  /*02e0*/  STG.E desc[UR4][R12.64], R21 ;  /* 0x000000150c007986 */ /* 0x0003e8000c101904 */
[----:B0-----:R1:W-:Y:S04]  /*02f0*/  STG.E.U8 desc[UR4][R14.64], RZ ;  /* 0x000000ff0e007986 */ /* 0x0013e8000c101104 */
[----:B------:R1:W5:Y:S02]  /*0300*/  LDG.E R19, desc[UR4][R2.64+0x4] ;  /* 0x0000040402137981 */ /* 0x000364000c1e1900 */
.L_x_2:
[----:B------:R-:W-:Y:S05]  /*0310*/  BSYNC.RECONVERGENT B0 ;  /* 0x0000000000007941 */ /* 0x000fea0003800200 */
.L_x_1:
[----:B------:R-:W-:-:S04]  /*0320*/  IADD3 R0, PT, PT, R0, 0x1, RZ ;  /* 0x0000000100007810 */ /* 0x000fc80007ffe0ff */
[----:B-----5:R-:W-:-:S13]  /*0330*/  ISETP.GE.AND P0, PT, R0, R19, PT ;  /* 0x000000130000720c */ /* 0x020fda0003f06270 */
[----:B------:R-:W-:Y:S05]  /*0340*/  @!P0 BRA `(.L_x_3) ;  /* 0xfffffffc00a08947 */ /* 0x000fea000383ffff */
[----:B------:R-:W-:Y:S05]  /*0350*/  EXIT ;  /* 0x000000000000794d */ /* 0x000fea0003800000 */
.L_x_4:
        /* <DEDUP_REMOVED lines=10> */
.L_x_13:


//--------------------- .text._Z16mark_descendantsPiS_PbiS0_ --------------------------
	.section	.text._Z16mark_descendantsPiS_PbiS0_,"ax",@progbits
	.align	128
        .global         _Z16mark_descendantsPiS_PbiS0_
        .type           _Z16mark_descendantsPiS_PbiS0_,@function
        .size           _Z16mark_descendantsPiS_PbiS0_,(.L_x_14 - _Z16mark_descendantsPiS_PbiS0_)
        .other          _Z16mark_descendantsPiS_PbiS0_,@"STO_CUDA_ENTRY STV_DEFAULT"
_Z16mark_descendantsPiS_PbiS0_:
.text._Z16mark_descendantsPiS_PbiS0_:
        /* <DEDUP_REMOVED lines=14> */
[----:B------:R-:W-:Y:S05]  /*00e0*/  @P0 EXIT ;  /* 0x000000000000094d */ /* 0x000fea0003800000 */
[----:B------:R-:W0:Y:S02]  /*00f0*/  LDC.64 R4, c[0x0][0x388] ;  /* 0x0000e200ff047b82 */ /* 0x000e240000000a00 */
[----:B0-----:R-:W-:-:S05]  /*0100*/  IMAD.WIDE.U32 R4, R9, 0x4, R4 ;  /* 0x0000000409047825 */ /* 0x001fca00078e0004 */
[----:B------:R-:W2:Y:S02]  /*0110*/  LDG.E R6, desc[UR4][R4.64] ;  /* 0x0000000404067981 */ /* 0x000ea4000c1e1900 */
[----:B--2---:R-:W-:-:S13]  /*0120*/  ISETP.GE.AND P0, PT, R6, RZ, PT ;  /* 0x000000ff0600720c */ /* 0x004fda0003f06270 */
[----:B------:R-:W-:Y:S05]  /*0130*/  @!P0 EXIT ;  /* 0x000000000000894d */ /* 0x000fea0003800000 */
[----:B------:R-:W-:-:S05]  /*0140*/  IADD3 R6, P0, PT, R6, UR6, RZ ;  /* 0x0000000606067c10 */ /* 0x000fca000ff1e0ff */
[----:B------:R-:W-:-:S05]  /*0150*/  IMAD.X R7, RZ, RZ, UR7, P0 ;  /* 0x00000007ff077e24 */ /* 0x000fca00080e06ff */
[----:B------:R-:W2:Y:S02]  /*0160*/  LDG.E.U8 R6, desc[UR4][R6.64] ;  /* 0x0000000406067981 */ /* 0x000ea4000c1e1100 */
[----:B--2---:R-:W-:-:S13]  /*0170*/  ISETP.NE.AND P0, PT, R6, RZ, PT ;  /* 0x000000ff0600720c */ /* 0x004fda0003f05270 */
[----:B------:R-:W-:Y:S05]  /*0180*/  @!P0 EXIT ;  /* 0x000000000000894d */ /* 0x000fea0003800000 */
[----:B------:R-:W0:Y:S01]  /*0190*/  LDC.64 R6, c[0x0][0x380] ;  /* 0x0000e000ff067b82 */ /* 0x000e220000000a00 */
[----:B------:R-:W-:Y:S01]  /*01a0*/  HFMA2 R0, -RZ, RZ, 0, 5.9604644775390625e-08 ;  /* 0x00000001ff007431 */ /* 0x000fe200000001ff */
[----:B------:R-:W-:-:S06]  /*01b0*/  MOV R11, 0xffffffff ;  /* 0xffffffff000b7802 */ /* 0x000fcc0000000f00 */
[----:B------:R-:W1:Y:S01]  /*01c0*/  LDC.64 R12, c[0x0][0x3a0] ;  /* 0x0000e800ff0c7b82 */ /* 0x000e620000000a00 */
[----:B0-----:R-:W-:-:S04]  /*01d0*/  IMAD.WIDE.U32 R6, R9, 0x4, R6 ;  /* 0x0000000409067825 */ /* 0x001fc800078e0006 */
[----:B------:R-:W-:-:S05]  /*01e0*/  IMAD.MOV.U32 R9, RZ, RZ, 0x7fffffff ;  /* 0x7fffffffff097424 */ /* 0x000fca00078e00ff */
[----:B------:R-:W-:Y:S04]  /*01f0*/  STG.E desc[UR4][R6.64], R9 ;  /* 0x0000000906007986 */ /* 0x000fe8000c101904 */
[----:B------:R-:W-:Y:S04]  /*0200*/  STG.E desc[UR4][R4.64], R11 ;  /* 0x0000000b04007986 */ /* 0x000fe8000c101904 */
[----:B------:R-:W-:Y:S04]  /*0210*/  STG.E.U8 desc[UR4][R2.64], R0 ;  /* 0x0000000002007986 */ /* 0x000fe8000c101104 */
[----:B-1----:R-:W-:Y:S01]  /*0220*/  STG.E.U8 desc[UR4][R12.64], RZ ;  /* 0x000000ff0c007986 */ /* 0x002fe2000c101104 */
[----:B------:R-:W-:Y:S05]  /*0230*/  EXIT ;  /* 0x000000000000794d */ /* 0x000fea0003800000 */
.L_x_5:
        /* <DEDUP_REMOVED lines=12> */
.L_x_14:


//--------------------- .text._Z11sssp_kernelPiS_S_S_S_S_iPbS0_S0_ --------------------------
	.section	.text._Z11sssp_kernelPiS_S_S_S_S_iPbS0_S0_,"ax",@progbits
	.align	128
        .global         _Z11sssp_kernelPiS_S_S_S_S_iPbS0_S0_
        .type           _Z11sssp_kernelPiS_S_S_S_S_iPbS0_S0_,@function
        .size           _Z11sssp_kernelPiS_S_S_S_S_iPbS0_S0_,(.L_x_15 - _Z11sssp_kernelPiS_S_S_S_S_iPbS0_S0_)
        .other          _Z11sssp_kernelPiS_S_S_S_S_iPbS0_S0_,@"STO_CUDA_ENTRY STV_DEFAULT"
_Z11sssp_kernelPiS_S_S_S_S_iPbS0_S0_:
.text._Z11sssp_kernelPiS_S_S_S_S_iPbS0_S0_:
        /* <DEDUP_REMOVED lines=21> */
[----:B------:R-:W0:Y:S02]  /*0150*/  LDC.64 R6, c[0x0][0x398] ;  /* 0x0000e600ff067b82 */ /* 0x000e240000000a00 */
[----:B0-----:R-:W-:-:S05]  /*0160*/  IMAD.WIDE.U32 R6, R0, 0x4, R6 ;  /* 0x0000000400067825 */ /* 0x001fca00078e0006 */
[----:B------:R0:W5:Y:S02]  /*0170*/  LDG.E R4, desc[UR4][R6.64] ;  /* 0x0000000406047981 */ /* 0x000164000c1e1900 */
.L_x_8:
[----:B0-----:R-:W0:Y:S02]  /*0180*/  LDC.64 R6, c[0x0][0x390] ;  /* 0x0000e400ff067b82 */ /* 0x001e240000000a00 */
[----:B0-----:R-:W-:-:S05]  /*0190*/  IMAD.WIDE R6, R5, 0x4, R6 ;  /* 0x0000000405067825 */ /* 0x001fca00078e0206 */
[----:B------:R-:W2:Y:S02]  /*01a0*/  LDG.E R15, desc[UR4][R6.64] ;  /* 0x00000004060f7981 */ /* 0x000ea4000c1e1900 */
[----:B--2---:R-:W-:-:S13]  /*01b0*/  ISETP.NE.AND P0, PT, R15, 0x7fffffff, PT ;  /* 0x7fffffff0f00780c */ /* 0x004fda0003f05270 */
[----:B-----5:R-:W-:Y:S05]  /*01c0*/  @!P0 EXIT ;  /* 0x000000000000894d */ /* 0x020fea0003800000 */
[----:B------:R-:W0:Y:S08]  /*01d0*/  LDC.64 R8, c[0x0][0x388] ;  /* 0x0000e200ff087b82 */ /* 0x000e300000000a00 */
[----:B------:R-:W1:Y:S01]  /*01e0*/  LDC.64 R6, c[0x0][0x3a8] ;  /* 0x0000ea00ff067b82 */ /* 0x000e620000000a00 */
[----:B0-----:R-:W-:-:S05]  /*01f0*/  IMAD.WIDE R8, R5, 0x4, R8 ;  /* 0x0000000405087825 */ /* 0x001fca00078e0208 */
[----:B------:R-:W1:Y:S01]  /*0200*/  LDG.E R11, desc[UR4][R8.64] ;  /* 0x00000004080b7981 */ /* 0x000e62000c1e1900 */
[----:B------:R-:W-:Y:S01]  /*0210*/  HFMA2 R13, -RZ, RZ, 0, 5.9604644775390625e-08 ;  /* 0x00000001ff0d7431 */ /* 0x000fe200000001ff */
[----:B------:R-:W-:Y:S01]  /*0220*/  BSSY B0, `(.L_x_6) ;  /* 0x0000008000007945 */ /* 0x000fe20003800000 */
[----:B-----5:R-:W-:Y:S02]  /*0230*/  IMAD.IADD R15, R4, 0x1, R15 ;  /* 0x00000001040f7824 */ /* 0x020fe400078e020f */
[----:B-1----:R-:W-:-:S07]  /*0240*/  IMAD.WIDE R6, R11, 0x4, R6 ;  /* 0x000000040b067825 */ /* 0x002fce00078e0206 */
.L_x_7:
[----:B------:R-:W-:Y:S01]  /*0250*/  IMAD.MOV.U32 R12, RZ, RZ, RZ ;  /* 0x000000ffff0c7224 */ /* 0x000fe200078e00ff */
[----:B------:R-:W-:Y:S05]  /*0260*/  YIELD ;  /* 0x0000000000007946 */ /* 0x000fea0003800000 */
[----:B------:R-:W2:Y:S02]  /*0270*/  ATOMG.E.CAS.STRONG.GPU PT, R8, [R6], R12, R13 ;  /* 0x0000000c060873a9 */ /* 0x000ea400001ee10d */
[----:B--2---:R-:W-:-:S13]  /*0280*/  ISETP.NE.AND P0, PT, R8, RZ, PT ;  /* 0x000000ff0800720c */ /* 0x004fda0003f05270 */
[----:B------:R-:W-:Y:S05]  /*0290*/  @P0 BRA `(.L_x_7) ;  /* 0xfffffffc00ec0947 */ /* 0x000fea000383ffff */
[----:B------:R-:W-:Y:S05]  /*02a0*/  BSYNC B0 ;  /* 0x0000000000007941 */ /* 0x000fea0003800000 */
.L_x_6:
[----:B------:R-:W0:Y:S02]  /*02b0*/  LDC.64 R8, c[0x0][0x398] ;  /* 0x0000e600ff087b82 */ /* 0x000e240000000a00 */
[----:B0-----:R-:W-:-:S05]  /*02c0*/  IMAD.WIDE R8, R11, 0x4, R8 ;  /* 0x000000040b087825 */ /* 0x001fca00078e0208 */
[----:B------:R-:W2:Y:S02]  /*02d0*/  LDG.E R10, desc[UR4][R8.64] ;  /* 0x00000004080a7981 */ /* 0x000ea4000c1e1900 */
[----:B--2---:R-:W-:-:S13]  /*02e0*/  ISETP.GE.AND P0, PT, R15, R10, PT ;  /* 0x0000000a0f00720c */ /* 0x004fda0003f06270 */
[----:B------:R-:W0:Y:S01]  /*02f0*/  @!P0 LDC.64 R18, c[0x0][0x3c0] ;  /* 0x0000f000ff128b82 */ /* 0x000e220000000a00 */
[----:B------:R1:W-:Y:S07]  /*0300*/  @!P0 STG.E desc[UR4][R8.64], R15 ;  /* 0x0000000f08008986 */ /* 0x0003ee000c101904 */
[----:B------:R-:W2:Y:S08]  /*0310*/  @!P0 LDC.64 R16, c[0x0][0x3a0] ;  /* 0x0000e800ff108b82 */ /* 0x000eb00000000a00 */
[----:B------:R-:W3:Y:S01]  /*0320*/  @!P0 LDC.64 R12, c[0x0][0x3c8] ;  /* 0x0000f200ff0c8b82 */ /* 0x000ee20000000a00 */
[----:B0-----:R-:W-:Y:S01]  /*0330*/  @!P0 IADD3 R10, P1, PT, R11, R18, RZ ;  /* 0x000000120b0a8210 */ /* 0x001fe20007f3e0ff */
[----:B------:R-:W-:-:S02]  /*0340*/  HFMA2 R18, -RZ, RZ, 0, 5.9604644775390625e-08 ;  /* 0x00000001ff127431 */ /* 0x000fc400000001ff */
[C---:B--2---:R-:W-:Y:S01]  /*0350*/  @!P0 IMAD.WIDE R16, R11.reuse, 0x4, R16 ;  /* 0x000000040b108825 */ /* 0x044fe200078e0210 */
[----:B------:R-:W-:-:S04]  /*0360*/  @!P0 LEA.HI.X.SX32 R11, R11, R19, 0x1, P1 ;  /* 0x000000130b0b8211 */ /* 0x000fc800008f0eff */
[----:B------:R1:W-:Y:S04]  /*0370*/  @!P0 STG.E desc[UR4][R16.64], R0 ;  /* 0x0000000010008986 */ /* 0x0003e8000c101904 */
[----:B------:R1:W-:Y:S04]  /*0380*/  @!P0 STG.E.U8 desc[UR4][R10.64], R18 ;  /* 0x000000120a008986 */ /* 0x0003e8000c101104 */
[----:B---3--:R1:W-:Y:S04]  /*0390*/  @!P0 STG.E.U8 desc[UR4][R12.64], RZ ;  /* 0x000000ff0c008986 */ /* 0x0083e8000c101104 */
[----:B------:R1:W5:Y:S04]  /*03a0*/  ATOMG.E.EXCH.STRONG.GPU PT, RZ, desc[UR4][R6.64], RZ ;  /* 0x800000ff06ff79a8 */ /* 0x000368000c1ef104 */
[----:B------:R-:W2:Y:S01]  /*03b0*/  LDG.E R14, desc[UR4][R2.64+0x4] ;  /* 0x00000404020e7981 */ /* 0x000ea2000c1e1900 */
[----:B------:R-:W-:-:S05]  /*03c0*/  VIADD R5, R5, 0x1 ;  /* 0x0000000105057836 */ /* 0x000fca0000000000 */
[----:B--2---:R-:W-:-:S13]  /*03d0*/  ISETP.GE.AND P0, PT, R5, R14, PT ;  /* 0x0000000e0500720c */ /* 0x004fda0003f06270 */
[----:B-1----:R-:W-:Y:S05]  /*03e0*/  @!P0 BRA `(.L_x_8) ;  /* 0xfffffffc00648947 */ /* 0x002fea000383ffff */
[----:B------:R-:W-:Y:S05]  /*03f0*/  EXIT ;  /* 0x000000000000794d */ /* 0x000fea0003800000 */
.L_x_9:
        /* <DEDUP_REMOVED lines=16> */
.L_x_15:


//--------------------- .text._Z11init_kernelIiEvPT_S0_i --------------------------
	.section	.text._Z11init_kernelIiEvPT_S0_i,"ax",@progbits
	.align	128
        .global         _Z11init_kernelIiEvPT_S0_i
        .type           _Z11init_kernelIiEvPT_S0_i,@function
        .size           _Z11init_kernelIiEvPT_S0_i,(.L_x_16 - _Z11init_kernelIiEvPT_S0_i)
        .other          _Z11init_kernelIiEvPT_S0_i,@"STO_CUDA_ENTRY STV_DEFAULT"
_Z11init_kernelIiEvPT_S0_i:
.text._Z11init_kernelIiEvPT_S0_i:
        /* <DEDUP_REMOVED lines=9> */
[----:B------:R-:W1:Y:S07]  /*0090*/  LDCU.64 UR4, c[0x0][0x358] ;  /* 0x00006b00ff0477ac */ /* 0x000e6e0008000a00 */
[----:B------:R-:W1:Y:S01]  /*00a0*/  LDC R7, c[0x0][0x388] ;  /* 0x0000e200ff077b82 */ /* 0x000e620000000800 */
[----:B0-----:R-:W-:-:S05]  /*00b0*/  IMAD.WIDE.U32 R2, R5, 0x4, R2 ;  /* 0x0000000405027825 */ /* 0x001fca00078e0002 */
[----:B-1----:R-:W-:Y:S01]  /*00c0*/  STG.E desc[UR4][R2.64], R7 ;  /* 0x0000000702007986 */ /* 0x002fe2000c101904 */
[----:B------:R-:W-:Y:S05]  /*00d0*/  EXIT ;  /* 0x000000000000794d */ /* 0x000fea0003800000 */
.L_x_10:
        /* <DEDUP_REMOVED lines=10> */
.L_x_16:


//--------------------- .text._Z11init_kernelIbEvPT_S0_i --------------------------
	.section	.text._Z11init_kernelIbEvPT_S0_i,"ax",@progbits
	.align	128
        .global         _Z11init_kernelIbEvPT_S0_i
        .type           _Z11init_kernelIbEvPT_S0_i,@function
        .size           _Z11init_kernelIbEvPT_S0_i,(.L_x_17 - _Z11init_kernelIbEvPT_S0_i)
        .other          _Z11init_kernelIbEvPT_S0_i,@"STO_CUDA_ENTRY STV_DEFAULT"
_Z11init_kernelIbEvPT_S0_i:
.text._Z11init_kernelIbEvPT_S0_i:
        /* <DEDUP_REMOVED lines=8> */
[----:B------:R-:W0:Y:S01]  /*0080*/  LDC.U8 R0, c[0x0][0x388] ;  /* 0x0000e200ff007b82 */ /* 0x000e220000000000 */
[----:B------:R-:W1:Y:S01]  /*0090*/  LDCU.64 UR6, c[0x0][0x380] ;  /* 0x00007000ff0677ac */ /* 0x000e620008000a00 */
[----:B------:R-:W2:Y:S01]  /*00a0*/  LDCU.64 UR4, c[0x0][0x358] ;  /* 0x00006b00ff0477ac */ /* 0x000ea20008000a00 */
[----:B-1----:R-:W-:Y:S02]  /*00b0*/  IADD3 R2, P0, PT, R2, UR6, RZ ;  /* 0x0000000602027c10 */ /* 0x002fe4000ff1e0ff */
[----:B0-----:R-:W-:-:S03]  /*00c0*/  PRMT R0, R0, 0x8880, RZ ;  /* 0x0000888000007816 */ /* 0x001fc600000000ff */
[----:B------:R-:W-:Y:S01]  /*00d0*/  IMAD.X R3, RZ, RZ, UR7, P0 ;  /* 0x00000007ff037e24 */ /* 0x000fe200080e06ff */
[----:B------:R-:W-:-:S05]  /*00e0*/  PRMT R5, R0, 0x7710, RZ ;  /* 0x0000771000057816 */ /* 0x000fca00000000ff */
[----:B--2---:R-:W-:Y:S01]  /*00f0*/  STG.E.U8 desc[UR4][R2.64], R5 ;  /* 0x0000000502007986 */ /* 0x004fe2000c101104 */
[----:B------:R-:W-:Y:S05]  /*0100*/  EXIT ;  /* 0x000000000000794d */ /* 0x000fea0003800000 */
.L_x_11:
        /* <DEDUP_REMOVED lines=15> */
.L_x_17:


//--------------------- .nv.shared.reserved.0     --------------------------
	.section	.nv.shared.reserved.0,"aw",@nobits
	.weak		__nv_reservedSMEM_offset_0_alias
	.size		__nv_reservedSMEM_offset_0_alias, 0, 64
	.other		__nv_reservedSMEM_offset_0_alias,@"STO_CUDA_RESERVED_SHARED STV_DEFAULT"
__nv_reservedSMEM_offset_0_alias:
	.zero		0
	.zero		64


//--------------------- .nv.constant0._Z15set_unreachablePiS_i --------------------------
	.section	.nv.constant0._Z15set_unreachablePiS_i,"a",@progbits
	.sectionflags	@""
	.align	4
.nv.constant0._Z15set_unreachablePiS_i:
	.zero		916


//--------------------- .nv.constant0._Z16fetch_and_updatePiS_S_S_S_iPbS0_ --------------------------
	.section	.nv.constant0._Z16fetch_and_updatePiS_S_S_S_iPbS0_,"a",@progbits
	.sectionflags	@""
	.align	4
.nv.constant0._Z16fetch_and_updatePiS_S_S_S_iPbS0_:
	.zero		960


//--------------------- .nv.constant0._Z16mark_descendantsPiS_PbiS0_ --------------------------
	.section	.nv.constant0._Z16mark_descendantsPiS_PbiS0_,"a",@progbits
	.sectionflags	@""
	.align	4
.nv.constant0._Z16mark_descendantsPiS_PbiS0_:
	.zero		936


//--------------------- .nv.constant0._Z11sssp_kernelPiS_S_S_S_S_iPbS0_S0_ --------------------------
	.section	.nv.constant0._Z11sssp_kernelPiS_S_S_S_S_iPbS0_S0_,"a",@progbits
	.sectionflags	@""
	.align	4
.nv.constant0._Z11sssp_kernelPiS_S_S_S_S_iPbS0_S0_:
	.zero		976


//--------------------- .nv.constant0._Z11init_kernelIiEvPT_S0_i --------------------------
	.section	.nv.constant0._Z11init_kernelIiEvPT_S0_i,"a",@progbits
	.sectionflags	@""
	.align	4
.nv.constant0._Z11init_kernelIiEvPT_S0_i:
	.zero		912


//--------------------- .nv.constant0._Z11init_kernelIbEvPT_S0_i --------------------------
	.section	.nv.constant0._Z11init_kernelIbEvPT_S0_i,"a",@progbits
	.sectionflags	@""
	.align	4
.nv.constant0._Z11init_kernelIbEvPT_S0_i:
	.zero		912


//--------------------- SYMBOLS --------------------------

	.type		.nv.reservedSmem.offset0,@object
	.size		.nv.reservedSmem.offset0,0x4
